//
// Generated by NVIDIA NVVM Compiler
//
// Compiler Build ID: CL-36424714
// Cuda compilation tools, release 13.0, V13.0.88
// Based on NVVM 20.0.0
//

.version 9.0
.target sm_100
.address_size 64

	// .globl	_Z21LowerTriangularMatMulPKfS0_Pfi

.visible .entry _Z21LowerTriangularMatMulPKfS0_Pfi(
	.param .u64 .ptr .align 1 _Z21LowerTriangularMatMulPKfS0_Pfi_param_0,
	.param .u64 .ptr .align 1 _Z21LowerTriangularMatMulPKfS0_Pfi_param_1,
	.param .u64 .ptr .align 1 _Z21LowerTriangularMatMulPKfS0_Pfi_param_2,
	.param .u32 _Z21LowerTriangularMatMulPKfS0_Pfi_param_3
)
{
	.reg .pred 	%p<25>;
	.reg .b32 	%r<92>;
	.reg .b32 	%f<95>;
	.reg .b64 	%rd<65>;

	ld.param.u64 	%rd8, [_Z21LowerTriangularMatMulPKfS0_Pfi_param_0];
	ld.param.u64 	%rd9, [_Z21LowerTriangularMatMulPKfS0_Pfi_param_1];
	ld.param.u64 	%rd10, [_Z21LowerTriangularMatMulPKfS0_Pfi_param_2];
	ld.param.u32 	%r50, [_Z21LowerTriangularMatMulPKfS0_Pfi_param_3];
	cvta.to.global.u64 	%rd1, %rd10;
	cvta.to.global.u64 	%rd2, %rd9;
	cvta.to.global.u64 	%rd3, %rd8;
	mov.u32 	%r51, %ctaid.y;
	mov.u32 	%r52, %ntid.y;
	mov.u32 	%r53, %tid.y;
	mad.lo.s32 	%r1, %r51, %r52, %r53;
	mov.u32 	%r54, %ctaid.x;
	mov.u32 	%r55, %ntid.x;
	mul.lo.s32 	%r2, %r54, %r55;
	mov.u32 	%r3, %tid.x;
	add.s32 	%r4, %r2, %r3;
	max.s32 	%r56, %r1, %r4;
	setp.ge.s32 	%p1, %r56, %r50;
	@%p1 bra 	$L__BB0_44;
	setp.gt.s32 	%p2, %r4, %r1;
	@%p2 bra 	$L__BB0_43;
	mul.lo.s32 	%r5, %r50, %r1;
	add.s32 	%r6, %r1, 1;
	and.b32  	%r7, %r6, 7;
	setp.lt.u32 	%p3, %r1, 7;
	mov.f32 	%f74, 0f00000000;
	mov.b32 	%r90, 0;
	@%p3 bra 	$L__BB0_21;
	and.b32  	%r90, %r6, 536870904;
	mad.lo.s32 	%r87, %r50, 7, %r4;
	shl.b32 	%r10, %r50, 3;
	mad.lo.s32 	%r86, %r50, 6, %r4;
	mad.lo.s32 	%r85, %r50, 5, %r4;
	shl.b32 	%r59, %r50, 2;
	add.s32 	%r84, %r4, %r59;
	mad.lo.s32 	%r83, %r50, 3, %r4;
	add.s32 	%r60, %r3, %r50;
	add.s32 	%r80, %r60, %r2;
	shl.b32 	%r61, %r50, 1;
	add.s32 	%r79, %r4, %r61;
	mul.wide.u32 	%rd11, %r5, 4;
	add.s64 	%rd12, %rd11, %rd3;
	add.s64 	%rd64, %rd12, 16;
	mov.f32 	%f74, 0f00000000;
	mov.b32 	%r88, 0;
	mov.u32 	%r81, %r4;
	mov.u32 	%r82, %r5;
$L__BB0_4:
	.pragma "nounroll";
	setp.gt.s32 	%p4, %r88, %r4;
	@%p4 bra 	$L__BB0_6;
	mul.wide.u32 	%rd13, %r82, 4;
	add.s64 	%rd14, %rd3, %rd13;
	ld.global.f32 	%f41, [%rd14];
	mul.wide.u32 	%rd15, %r81, 4;
	add.s64 	%rd16, %rd2, %rd15;
	ld.global.f32 	%f42, [%rd16];
	fma.rn.f32 	%f74, %f41, %f42, %f74;
$L__BB0_6:
	setp.ge.s32 	%p5, %r88, %r4;
	@%p5 bra 	$L__BB0_8;
	ld.global.f32 	%f43, [%rd64+-12];
	mul.wide.u32 	%rd17, %r80, 4;
	add.s64 	%rd18, %rd2, %rd17;
	ld.global.f32 	%f44, [%rd18];
	fma.rn.f32 	%f74, %f43, %f44, %f74;
$L__BB0_8:
	add.s32 	%r27, %r88, 2;
	setp.gt.s32 	%p6, %r27, %r4;
	@%p6 bra 	$L__BB0_10;
	ld.global.f32 	%f45, [%rd64+-8];
	mul.wide.u32 	%rd19, %r79, 4;
	add.s64 	%rd20, %rd2, %rd19;
	ld.global.f32 	%f46, [%rd20];
	fma.rn.f32 	%f74, %f45, %f46, %f74;
$L__BB0_10:
	add.s32 	%r28, %r27, 1;
	setp.gt.s32 	%p7, %r28, %r4;
	@%p7 bra 	$L__BB0_12;
	ld.global.f32 	%f47, [%rd64+-4];
	mul.wide.u32 	%rd21, %r83, 4;
	add.s64 	%rd22, %rd2, %rd21;
	ld.global.f32 	%f48, [%rd22];
	fma.rn.f32 	%f74, %f47, %f48, %f74;
$L__BB0_12:
	add.s32 	%r29, %r28, 1;
	setp.gt.s32 	%p8, %r29, %r4;
	@%p8 bra 	$L__BB0_14;
	ld.global.f32 	%f49, [%rd64];
	mul.wide.u32 	%rd23, %r84, 4;
	add.s64 	%rd24, %rd2, %rd23;
	ld.global.f32 	%f50, [%rd24];
	fma.rn.f32 	%f74, %f49, %f50, %f74;
$L__BB0_14:
	add.s32 	%r30, %r29, 1;
	setp.gt.s32 	%p9, %r30, %r4;
	@%p9 bra 	$L__BB0_16;
	ld.global.f32 	%f51, [%rd64+4];
	mul.wide.u32 	%rd25, %r85, 4;
	add.s64 	%rd26, %rd2, %rd25;
	ld.global.f32 	%f52, [%rd26];
	fma.rn.f32 	%f74, %f51, %f52, %f74;
$L__BB0_16:
	add.s32 	%r31, %r30, 1;
	setp.gt.s32 	%p10, %r31, %r4;
	@%p10 bra 	$L__BB0_18;
	ld.global.f32 	%f53, [%rd64+8];
	mul.wide.u32 	%rd27, %r86, 4;
	add.s64 	%rd28, %rd2, %rd27;
	ld.global.f32 	%f54, [%rd28];
	fma.rn.f32 	%f74, %f53, %f54, %f74;
$L__BB0_18:
	add.s32 	%r32, %r31, 1;
	setp.gt.s32 	%p11, %r32, %r4;
	@%p11 bra 	$L__BB0_20;
	ld.global.f32 	%f55, [%rd64+12];
	mul.wide.u32 	%rd29, %r87, 4;
	add.s64 	%rd30, %rd2, %rd29;
	ld.global.f32 	%f56, [%rd30];
	fma.rn.f32 	%f74, %f55, %f56, %f74;
$L__BB0_20:
	add.s32 	%r87, %r87, %r10;
	add.s32 	%r86, %r86, %r10;
	add.s32 	%r85, %r85, %r10;
	add.s32 	%r84, %r84, %r10;
	add.s32 	%r83, %r83, %r10;
	add.s32 	%r82, %r82, 8;
	add.s32 	%r81, %r81, %r10;
	add.s32 	%r80, %r80, %r10;
	add.s32 	%r79, %r79, %r10;
	add.s64 	%rd64, %rd64, 32;
	add.s32 	%r88, %r32, 1;
	setp.ne.s32 	%p12, %r88, %r90;
	@%p12 bra 	$L__BB0_4;
$L__BB0_21:
	setp.eq.s32 	%p13, %r7, 0;
	@%p13 bra 	$L__BB0_42;
	setp.lt.u32 	%p14, %r7, 4;
	@%p14 bra 	$L__BB0_32;
	setp.gt.s32 	%p15, %r90, %r4;
	@%p15 bra 	$L__BB0_25;
	add.s32 	%r62, %r90, %r5;
	mul.wide.u32 	%rd31, %r62, 4;
	add.s64 	%rd32, %rd3, %rd31;
	ld.global.f32 	%f58, [%rd32];
	mad.lo.s32 	%r63, %r90, %r50, %r4;
	mul.wide.u32 	%rd33, %r63, 4;
	add.s64 	%rd34, %rd2, %rd33;
	ld.global.f32 	%f59, [%rd34];
	fma.rn.f32 	%f74, %f58, %f59, %f74;
$L__BB0_25:
	setp.ge.s32 	%p16, %r90, %r4;
	cvt.u64.u32 	%rd35, %r5;
	cvt.u64.u32 	%rd36, %r90;
	add.s64 	%rd37, %rd36, %rd35;
	shl.b64 	%rd38, %rd37, 2;
	add.s64 	%rd7, %rd3, %rd38;
	@%p16 bra 	$L__BB0_27;
	ld.global.f32 	%f60, [%rd7+4];
	mad.lo.s32 	%r64, %r50, %r90, %r50;
	add.s32 	%r65, %r64, %r4;
	mul.wide.u32 	%rd39, %r65, 4;
	add.s64 	%rd40, %rd2, %rd39;
	ld.global.f32 	%f61, [%rd40];
	fma.rn.f32 	%f74, %f60, %f61, %f74;
$L__BB0_27:
	add.s32 	%r44, %r90, 2;
	setp.gt.s32 	%p17, %r44, %r4;
	@%p17 bra 	$L__BB0_29;
	ld.global.f32 	%f62, [%rd7+8];
	mad.lo.s32 	%r66, %r44, %r50, %r4;
	mul.wide.u32 	%rd41, %r66, 4;
	add.s64 	%rd42, %rd2, %rd41;
	ld.global.f32 	%f63, [%rd42];
	fma.rn.f32 	%f74, %f62, %f63, %f74;
$L__BB0_29:
	add.s32 	%r45, %r90, 3;
	setp.gt.s32 	%p18, %r45, %r4;
	@%p18 bra 	$L__BB0_31;
	ld.global.f32 	%f64, [%rd7+12];
	mad.lo.s32 	%r67, %r45, %r50, %r4;
	mul.wide.u32 	%rd43, %r67, 4;
	add.s64 	%rd44, %rd2, %rd43;
	ld.global.f32 	%f65, [%rd44];
	fma.rn.f32 	%f74, %f64, %f65, %f74;
$L__BB0_31:
	add.s32 	%r90, %r90, 4;
$L__BB0_32:
	and.b32  	%r68, %r6, 3;
	setp.eq.s32 	%p19, %r68, 0;
	@%p19 bra 	$L__BB0_42;
	setp.eq.s32 	%p20, %r68, 1;
	@%p20 bra 	$L__BB0_39;
	setp.gt.s32 	%p21, %r90, %r4;
	@%p21 bra 	$L__BB0_36;
	add.s32 	%r69, %r90, %r5;
	mul.wide.u32 	%rd45, %r69, 4;
	add.s64 	%rd46, %rd3, %rd45;
	ld.global.f32 	%f67, [%rd46];
	mad.lo.s32 	%r70, %r90, %r50, %r4;
	mul.wide.u32 	%rd47, %r70, 4;
	add.s64 	%rd48, %rd2, %rd47;
	ld.global.f32 	%f68, [%rd48];
	fma.rn.f32 	%f74, %f67, %f68, %f74;
$L__BB0_36:
	setp.ge.s32 	%p22, %r90, %r4;
	@%p22 bra 	$L__BB0_38;
	cvt.u64.u32 	%rd49, %r5;
	cvt.u64.u32 	%rd50, %r90;
	add.s64 	%rd51, %rd50, %rd49;
	shl.b64 	%rd52, %rd51, 2;
	add.s64 	%rd53, %rd3, %rd52;
	ld.global.f32 	%f69, [%rd53+4];
	mad.lo.s32 	%r71, %r50, %r90, %r50;
	add.s32 	%r72, %r71, %r4;
	mul.wide.u32 	%rd54, %r72, 4;
	add.s64 	%rd55, %rd2, %rd54;
	ld.global.f32 	%f70, [%rd55];
	fma.rn.f32 	%f74, %f69, %f70, %f74;
$L__BB0_38:
	add.s32 	%r90, %r90, 2;
$L__BB0_39:
	and.b32  	%r73, %r1, 1;
	setp.eq.b32 	%p23, %r73, 1;
	@%p23 bra 	$L__BB0_42;
	setp.gt.s32 	%p24, %r90, %r4;
	@%p24 bra 	$L__BB0_42;
	add.s32 	%r74, %r90, %r5;
	mul.wide.u32 	%rd56, %r74, 4;
	add.s64 	%rd57, %rd3, %rd56;
	ld.global.f32 	%f71, [%rd57];
	mad.lo.s32 	%r75, %r90, %r50, %r4;
	mul.wide.u32 	%rd58, %r75, 4;
	add.s64 	%rd59, %rd2, %rd58;
	ld.global.f32 	%f72, [%rd59];
	fma.rn.f32 	%f74, %f71, %f72, %f74;
$L__BB0_42:
	add.s32 	%r76, %r5, %r4;
	mul.wide.s32 	%rd60, %r76, 4;
	add.s64 	%rd61, %rd1, %rd60;
	st.global.f32 	[%rd61], %f74;
	bra.uni 	$L__BB0_44;
$L__BB0_43:
	mad.lo.s32 	%r77, %r50, %r1, %r4;
	mul.wide.u32 	%rd62, %r77, 4;
	add.s64 	%rd63, %rd1, %rd62;
	mov.b32 	%r78, 0;
	st.global.u32 	[%rd63], %r78;
$L__BB0_44:
	ret;

}


// ===== COMPILED SASS (sm_100) =====

	.target	sm_100

	.elftype	@"ET_EXEC"


//--------------------- .note.nv.tkinfo           --------------------------
	.section	.note.nv.tkinfo,"",@"SHT_NOTE"
	.sectionflags	@"SHF_NOTE_NV_TKINFO"
	.tkinfo
        /*0018*/ 	.word	0x00000002
        /*0030*/ 	.string	""
        /*0030*/ 	.string	"ptxas"
        /*0030*/ 	.string	"Cuda compilation tools, release 13.0, V13.0.88"
        /*0030*/ 	.string	"Build cuda_13.0.r13.0/compiler.36424714_0"
        /*0030*/ 	.string	"-arch sm_100 -m 64 "



//--------------------- .note.nv.cuinfo           --------------------------
	.section	.note.nv.cuinfo,"",@"SHT_NOTE"
	.sectionflags	@"SHF_NOTE_NV_CUINFO"
        /*0018*/ 	.short	0x0002
        /*001a*/ 	.short	0x0064
        /*001c*/ 	.short	0x0082
	.zero		2


//--------------------- .nv.info                  --------------------------
	.section	.nv.info,"",@"SHT_CUDA_INFO"
	.align	4


	//----- nvinfo : EIATTR_REGCOUNT
	.align		4
        /*0000*/ 	.byte	0x04, 0x2f
        /*0002*/ 	.short	(.L_1 - .L_0)
	.align		4
.L_0:
        /*0004*/ 	.word	index@(_Z21LowerTriangularMatMulPKfS0_Pfi)
        /*0008*/ 	.word	0x00000020


	//----- nvinfo : EIATTR_FRAME_SIZE
	.align		4
.L_1:
        /*000c*/ 	.byte	0x04, 0x11
        /*000e*/ 	.short	(.L_3 - .L_2)
	.align		4
.L_2:
        /*0010*/ 	.word	index@(_Z21LowerTriangularMatMulPKfS0_Pfi)
        /*0014*/ 	.word	0x00000000


	//----- nvinfo : EIATTR_MIN_STACK_SIZE
	.align		4
.L_3:
        /*0018*/ 	.byte	0x04, 0x12
        /*001a*/ 	.short	(.L_5 - .L_4)
	.align		4
.L_4:
        /*001c*/ 	.word	index@(_Z21LowerTriangularMatMulPKfS0_Pfi)
        /*0020*/ 	.word	0x00000000
.L_5:


//--------------------- .nv.compat                --------------------------
	.section	.nv.compat,"",@"SHT_CUDA_COMPAT_INFO"
	.align	4
        /*0000*/ 	.byte	0x02, 0x09, 0x00, 0x00, 0x02, 0x02, 0x01, 0x00, 0x02, 0x05, 0x05, 0x00, 0x03, 0x07, 0x01, 0x01
        /*0010*/ 	.byte	0x02, 0x03, 0x00, 0x00, 0x02, 0x06, 0x01, 0x00, 0x04, 0x0b, 0x08, 0x00, 0x09, 0x00, 0x00, 0x00
        /*0020*/ 	.byte	0x00, 0x00, 0x00, 0x00


//--------------------- .nv.info._Z21LowerTriangularMatMulPKfS0_Pfi --------------------------
	.section	.nv.info._Z21LowerTriangularMatMulPKfS0_Pfi,"",@"SHT_CUDA_INFO"
	.sectionflags	@""
	.align	4


	//----- nvinfo : EIATTR_CUDA_API_VERSION
	.align		4
        /*0000*/ 	.byte	0x04, 0x37
        /*0002*/ 	.short	(.L_7 - .L_6)
.L_6:
        /*0004*/ 	.word	0x00000082


	//----- nvinfo : EIATTR_KPARAM_INFO
	.align		4
.L_7:
        /*0008*/ 	.byte	0x04, 0x17
        /*000a*/ 	.short	(.L_9 - .L_8)
.L_8:
        /*000c*/ 	.word	0x00000000
        /*0010*/ 	.short	0x0003
        /*0012*/ 	.short	0x0018
        /*0014*/ 	.byte	0x00, 0xf0, 0x11, 0x00


	//----- nvinfo : EIATTR_KPARAM_INFO
	.align		4
.L_9:
        /*0018*/ 	.byte	0x04, 0x17
        /*001a*/ 	.short	(.L_11 - .L_10)
.L_10:
        /*001c*/ 	.word	0x00000000
        /*0020*/ 	.short	0x0002
        /*0022*/ 	.short	0x0010
        /*0024*/ 	.byte	0x00, 0xf5, 0x21, 0x00


	//----- nvinfo : EIATTR_KPARAM_INFO
	.align		4
.L_11:
        /*0028*/ 	.byte	0x04, 0x17
        /*002a*/ 	.short	(.L_13 - .L_12)
.L_12:
        /*002c*/ 	.word	0x00000000
        /*0030*/ 	.short	0x0001
        /*0032*/ 	.short	0x0008
        /*0034*/ 	.byte	0x00, 0xf5, 0x21, 0x00


	//----- nvinfo : EIATTR_KPARAM_INFO
	.align		4
.L_13:
        /*0038*/ 	.byte	0x04, 0x17
        /*003a*/ 	.short	(.L_15 - .L_14)
.L_14:
        /*003c*/ 	.word	0x00000000
        /*0040*/ 	.short	0x0000
        /*0042*/ 	.short	0x0000
        /*0044*/ 	.byte	0x00, 0xf5, 0x21, 0x00


	//----- nvinfo : EIATTR_SPARSE_MMA_MASK
	.align		4
.L_15:
        /*0048*/ 	.byte	0x03, 0x50
        /*004a*/ 	.short	0x0000


	//----- nvinfo : EIATTR_MAXREG_COUNT
	.align		4
        /*004c*/ 	.byte	0x03, 0x1b
        /*004e*/ 	.short	0x00ff


	//----- nvinfo : EIATTR_MERCURY_ISA_VERSION
	.align		4
        /*0050*/ 	.byte	0x03, 0x5f
        /*0052*/ 	.short	0x0101


	//----- nvinfo : EIATTR_VRC_CTA_INIT_COUNT
	.align		4
        /*0054*/ 	.byte	0x02, 0x4a
	.zero		1
	.zero		1


	//----- nvinfo : EIATTR_EXIT_INSTR_OFFSETS
	.align		4
        /*0058*/ 	.byte	0x04, 0x1c
        /*005a*/ 	.short	(.L_17 - .L_16)


	//   ....[0]....
.L_16:
        /*005c*/ 	.word	0x000000e0


	//   ....[1]....
        /*0060*/ 	.word	0x00000d40


	//   ....[2]....
        /*0064*/ 	.word	0x00000d90


	//----- nvinfo : EIATTR_CRS_STACK_SIZE
	.align		4
.L_17:
        /*0068*/ 	.byte	0x04, 0x1e
        /*006a*/ 	.short	(.L_19 - .L_18)
.L_18:
        /*006c*/ 	.word	0x00000000


	//----- nvinfo : EIATTR_CBANK_PARAM_SIZE
	.align		4
.L_19:
        /*0070*/ 	.byte	0x03, 0x19
        /*0072*/ 	.short	0x001c


	//----- nvinfo : EIATTR_PARAM_CBANK
	.align		4
        /*0074*/ 	.byte	0x04, 0x0a
        /*0076*/ 	.short	(.L_21 - .L_20)
	.align		4
.L_20:
        /*0078*/ 	.word	index@(.nv.constant0._Z21LowerTriangularMatMulPKfS0_Pfi)
        /*007c*/ 	.short	0x0380
        /*007e*/ 	.short	0x001c


	//----- nvinfo : EIATTR_SW_WAR
	.align		4
.L_21:
        /*0080*/ 	.byte	0x04, 0x36
        /*0082*/ 	.short	(.L_23 - .L_22)
.L_22:
        /*0084*/ 	.word	0x00000008
.L_23:


//--------------------- .nv.callgraph             --------------------------
	.section	.nv.callgraph,"",@"SHT_CUDA_CALLGRAPH"
	.align	4
	.sectionentsize	8
	.align		4
        /*0000*/ 	.word	0x00000000
	.align		4
        /*0004*/ 	.word	0xffffffff
	.align		4
        /*0008*/ 	.word	0x00000000
	.align		4
        /*000c*/ 	.word	0xfffffffe
	.align		4
        /*0010*/ 	.word	0x00000000
	.align		4
        /*0014*/ 	.word	0xfffffffd
	.align		4
        /*0018*/ 	.word	0x00000000
	.align		4
        /*001c*/ 	.word	0xfffffffc


//--------------------- .text._Z21LowerTriangularMatMulPKfS0_Pfi --------------------------
	.section	.text._Z21LowerTriangularMatMulPKfS0_Pfi,"ax",@progbits
	.align	128
        .global         _Z21LowerTriangularMatMulPKfS0_Pfi
        .type           _Z21LowerTriangularMatMulPKfS0_Pfi,@function
        .size           _Z21LowerTriangularMatMulPKfS0_Pfi,(.L_x_11 - _Z21LowerTriangularMatMulPKfS0_Pfi)
        .other          _Z21LowerTriangularMatMulPKfS0_Pfi,@"STO_CUDA_ENTRY STV_DEFAULT"
_Z21LowerTriangularMatMulPKfS0_Pfi:
.text._Z21LowerTriangularMatMulPKfS0_Pfi:
[----:B------:R-:W-:Y:S01]  /*0000*/  LDC R1, c[0x0][0x37c] ;  /* 0x0000df00ff017b82 */ /* 0x000fe20000000800 */
[----:B------:R-:W0:Y:S07]  /*0010*/  S2R R3, SR_TID.Y ;  /* 0x0000000000037919 */ /* 0x000e2e0000002200 */
[----:B------:R-:W1:Y:S01]  /*0020*/  S2UR UR4, SR_CTAID.X ;  /* 0x00000000000479c3 */ /* 0x000e620000002500 */
[----:B------:R-:W2:Y:S01]  /*0030*/  LDCU UR7, c[0x0][0x398] ;  /* 0x00007300ff0777ac */ /* 0x000ea20008000800 */
[----:B------:R-:W3:Y:S06]  /*0040*/  S2R R13, SR_TID.X ;  /* 0x00000000000d7919 */ /* 0x000eec0000002100 */
[----:B------:R-:W0:Y:S08]  /*0050*/  S2UR UR6, SR_CTAID.Y ;  /* 0x00000000000679c3 */ /* 0x000e300000002600 */
[----:B------:R-:W0:Y:S01]  /*0060*/  LDC R0, c[0x0][0x364] ;  /* 0x0000d900ff007b82 */ /* 0x000e220000000800 */
[----:B------:R-:W1:Y:S01]  /*0070*/  LDCU UR5, c[0x0][0x360] ;  /* 0x00006c00ff0577ac */ /* 0x000e620008000800 */
[----:B--2---:R-:W-:Y:S01]  /*0080*/  IMAD.U32 R16, RZ, RZ, UR7 ;  /* 0x00000007ff107e24 */ /* 0x004fe2000f8e00ff */
[----:B-1----:R-:W-:Y:S01]  /*0090*/  UIMAD UR4, UR4, UR5, URZ ;  /* 0x00000005040472a4 */ /* 0x002fe2000f8e02ff */
[----:B0-----:R-:W-:-:S05]  /*00a0*/  IMAD R0, R0, UR6, R3 ;  /* 0x0000000600007c24 */ /* 0x001fca000f8e0203 */
[----:B---3--:R-:W-:-:S04]  /*00b0*/  IADD3 R3, PT, PT, R13, UR4, RZ ;  /* 0x000000040d037c10 */ /* 0x008fc8000fffe0ff */
[----:B------:R-:W-:-:S04]  /*00c0*/  VIMNMX R5, PT, PT, R0, R3, !PT ;  /* 0x0000000300057248 */ /* 0x000fc80007fe0100 */
[----:B------:R-:W-:-:S13]  /*00d0*/  ISETP.GE.AND P0, PT, R5, R16, PT ;  /* 0x000000100500720c */ /* 0x000fda0003f06270 */
[----:B------:R-:W-:Y:S05]  /*00e0*/  @P0 EXIT ;  /* 0x000000000000094d */ /* 0x000fea0003800000 */
[----:B------:R-:W-:Y:S01]  /*00f0*/  ISETP.GT.AND P0, PT, R3, R0, PT ;  /* 0x000000000300720c */ /* 0x000fe20003f04270 */
[----:B------:R-:W0:-:S12]  /*0100*/  LDCU.64 UR6, c[0x0][0x358] ;  /* 0x00006b00ff0677ac */ /* 0x000e180008000a00 */
[----:B------:R-:W-:Y:S05]  /*0110*/  @P0 BRA `(.L_x_0) ;  /* 0x0000000c000c0947 */ /* 0x000fea0003800000 */
[C---:B------:R-:W-:Y:S01]  /*0120*/  ISETP.GE.U32.AND P1, PT, R0.reuse, 0x7, PT ;  /* 0x000000070000780c */ /* 0x040fe20003f26070 */
[----:B------:R-:W-:Y:S01]  /*0130*/  BSSY.RECONVERGENT B0, `(.L_x_1) ;  /* 0x0000062000007945 */ /* 0x000fe20003800200 */
[C---:B------:R-:W-:Y:S01]  /*0140*/  IADD3 R4, PT, PT, R0.reuse, 0x1, RZ ;  /* 0x0000000100047810 */ /* 0x040fe20007ffe0ff */
[----:B------:R-:W-:Y:S02]  /*0150*/  HFMA2 R8, -RZ, RZ, 0, 0 ;  /* 0x00000000ff087431 */ /* 0x000fe400000001ff */
[----:B------:R-:W-:Y:S01]  /*0160*/  IMAD R6, R0, R16, RZ ;  /* 0x0000001000067224 */ /* 0x000fe200078e02ff */
[----:B------:R-:W-:Y:S01]  /*0170*/  LOP3.LUT R5, R4, 0x7, RZ, 0xc0, !PT ;  /* 0x0000000704057812 */ /* 0x000fe200078ec0ff */
[----:B------:R-:W-:-:S03]  /*0180*/  IMAD.MOV.U32 R7, RZ, RZ, RZ ;  /* 0x000000ffff077224 */ /* 0x000fc600078e00ff */
[----:B------:R-:W-:-:S03]  /*0190*/  ISETP.NE.AND P0, PT, R5, RZ, PT ;  /* 0x000000ff0500720c */ /* 0x000fc60003f05270 */
[----:B------:R-:W-:Y:S10]  /*01a0*/  @!P1 BRA `(.L_x_2) ;  /* 0x0000000400689947 */ /* 0x000ff40003800000 */
[----:B------:R-:W1:Y:S01]  /*01b0*/  LDC.64 R10, c[0x0][0x380] ;  /* 0x0000e000ff0a7b82 */ /* 0x000e620000000a00 */
[C-C-:B------:R-:W-:Y:S01]  /*01c0*/  IMAD R20, R16.reuse, 0x7, R3.reuse ;  /* 0x0000000710147824 */ /* 0x140fe200078e0203 */
[CC--:B------:R-:W-:Y:S01]  /*01d0*/  LEA R23, R16.reuse, R3.reuse, 0x2 ;  /* 0x0000000310177211 */ /* 0x0c0fe200078e10ff */
[--C-:B------:R-:W-:Y:S01]  /*01e0*/  IMAD R21, R16, 0x6, R3.reuse ;  /* 0x0000000610157824 */ /* 0x100fe200078e0203 */
[----:B------:R-:W-:Y:S01]  /*01f0*/  LOP3.LUT R8, R4, 0x1ffffff8, RZ, 0xc0, !PT ;  /* 0x1ffffff804087812 */ /* 0x000fe200078ec0ff */
[C-C-:B------:R-:W-:Y:S01]  /*0200*/  IMAD R22, R16.reuse, 0x5, R3.reuse ;  /* 0x0000000510167824 */ /* 0x140fe200078e0203 */
[----:B------:R-:W-:Y:S01]  /*0210*/  MOV R2, RZ ;  /* 0x000000ff00027202 */ /* 0x000fe20000000f00 */
[----:B------:R-:W-:Y:S01]  /*0220*/  IMAD R25, R16, 0x3, R3 ;  /* 0x0000000310197824 */ /* 0x000fe200078e0203 */
[----:B------:R-:W2:Y:S01]  /*0230*/  LDC R9, c[0x0][0x398] ;  /* 0x0000e600ff097b82 */ /* 0x000ea20000000800 */
[----:B------:R-:W-:Y:S01]  /*0240*/  IMAD.MOV.U32 R7, RZ, RZ, RZ ;  /* 0x000000ffff077224 */ /* 0x000fe200078e00ff */
[----:B------:R-:W-:Y:S01]  /*0250*/  MOV R19, R3 ;  /* 0x0000000300137202 */ /* 0x000fe20000000f00 */
[----:B------:R-:W-:-:S02]  /*0260*/  IMAD.MOV.U32 R18, RZ, RZ, R6 ;  /* 0x000000ffff127224 */ /* 0x000fc400078e0006 */
[----:B-1----:R-:W-:-:S03]  /*0270*/  IMAD.WIDE.U32 R10, R6, 0x4, R10 ;  /* 0x00000004060a7825 */ /* 0x002fc600078e000a */
[----:B------:R-:W-:Y:S02]  /*0280*/  IADD3 R24, P1, PT, R10, 0x10, RZ ;  /* 0x000000100a187810 */ /* 0x000fe40007f3e0ff */
[----:B------:R-:W-:-:S03]  /*0290*/  IADD3 R10, PT, PT, R16, UR4, R13 ;  /* 0x00000004100a7c10 */ /* 0x000fc6000fffe00d */
[----:B------:R-:W-:Y:S01]  /*02a0*/  IMAD.X R27, RZ, RZ, R11, P1 ;  /* 0x000000ffff1b7224 */ /* 0x000fe200008e060b */
[----:B--2---:R-:W-:-:S07]  /*02b0*/  LEA R11, R16, R3, 0x1 ;  /* 0x00000003100b7211 */ /* 0x004fce00078e08ff */
.L_x_3:
[CC--:B------:R-:W-:Y:S01]  /*02c0*/  ISETP.GE.AND P4, PT, R2.reuse, R3.reuse, PT ;  /* 0x000000030200720c */ /* 0x0c0fe20003f86270 */
[----:B------:R-:W1:Y:S01]  /*02d0*/  LDC.64 R14, c[0x0][0x380] ;  /* 0x0000e000ff0e7b82 */ /* 0x000e620000000a00 */
[----:B------:R-:W-:-:S07]  /*02e0*/  ISETP.GT.AND P3, PT, R2, R3, PT ;  /* 0x000000030200720c */ /* 0x000fce0003f64270 */
[----:B------:R-:W2:Y:S08]  /*02f0*/  LDC.64 R16, c[0x0][0x388] ;  /* 0x0000e200ff107b82 */ /* 0x000eb00000000a00 */
[----:B------:R-:W3:Y:S01]  /*0300*/  @!P4 LDC.64 R12, c[0x0][0x388] ;  /* 0x0000e200ff0ccb82 */ /* 0x000ee20000000a00 */
[----:B-1----:R-:W-:-:S06]  /*0310*/  @!P3 IMAD.WIDE.U32 R14, R18, 0x4, R14 ;  /* 0x00000004120eb825 */ /* 0x002fcc00078e000e */
[----:B0-----:R-:W4:Y:S01]  /*0320*/  @!P3 LDG.E R14, desc[UR6][R14.64] ;  /* 0x000000060e0eb981 */ /* 0x001f22000c1e1900 */
[----:B--2---:R-:W-:-:S06]  /*0330*/  @!P3 IMAD.WIDE.U32 R16, R19, 0x4, R16 ;  /* 0x000000041310b825 */ /* 0x004fcc00078e0010 */
[----:B------:R-:W4:Y:S01]  /*0340*/  @!P3 LDG.E R16, desc[UR6][R16.64] ;  /* 0x000000061010b981 */ /* 0x000f22000c1e1900 */
[----:B---3--:R-:W-:-:S05]  /*0350*/  @!P4 IMAD.WIDE.U32 R12, R10, 0x4, R12 ;  /* 0x000000040a0cc825 */ /* 0x008fca00078e000c */
[----:B------:R0:W2:Y:S02]  /*0360*/  @!P4 LDG.E R28, desc[UR6][R12.64] ;  /* 0x000000060c1cc981 */ /* 0x0000a4000c1e1900 */
[----:B0-----:R-:W-:Y:S02]  /*0370*/  MOV R12, R24 ;  /* 0x00000018000c7202 */ /* 0x001fe40000000f00 */
[----:B------:R-:W-:-:S05]  /*0380*/  MOV R13, R27 ;  /* 0x0000001b000d7202 */ /* 0x000fca0000000f00 */
[----:B------:R-:W2:Y:S01]  /*0390*/  @!P4 LDG.E R24, desc[UR6][R12.64+-0xc] ;  /* 0xfffff4060c18c981 */ /* 0x000ea2000c1e1900 */
[----:B------:R-:W-:-:S05]  /*03a0*/  VIADD R26, R2, 0x2 ;  /* 0x00000002021a7836 */ /* 0x000fca0000000000 */
[-C--:B------:R-:W-:Y:S02]  /*03b0*/  ISETP.GT.AND P5, PT, R26, R3.reuse, PT ;  /* 0x000000031a00720c */ /* 0x080fe40003fa4270 */
[C---:B------:R-:W-:Y:S02]  /*03c0*/  IADD3 R26, PT, PT, R2.reuse, 0x3, RZ ;  /* 0x00000003021a7810 */ /* 0x040fe40007ffe0ff */
[----:B------:R-:W-:Y:S02]  /*03d0*/  IADD3 R27, PT, PT, R2, 0x4, RZ ;  /* 0x00000004021b7810 */ /* 0x000fe40007ffe0ff */
[-C--:B------:R-:W-:Y:S02]  /*03e0*/  ISETP.GT.AND P1, PT, R26, R3.reuse, PT ;  /* 0x000000031a00720c */ /* 0x080fe40003f24270 */
[----:B------:R-:W-:-:S05]  /*03f0*/  ISETP.GT.AND P2, PT, R27, R3, PT ;  /* 0x000000031b00720c */ /* 0x000fca0003f44270 */
[----:B------:R-:W0:Y:S01]  /*0400*/  @!P5 LDC.64 R26, c[0x0][0x388] ;  /* 0x0000e200ff1adb82 */ /* 0x000e220000000a00 */
[----:B----4-:R-:W-:-:S07]  /*0410*/  @!P3 FFMA R7, R14, R16, R7 ;  /* 0x000000100e07b223 */ /* 0x010fce0000000007 */
[----:B------:R-:W1:Y:S08]  /*0420*/  @!P1 LDC.64 R16, c[0x0][0x388] ;  /* 0x0000e200ff109b82 */ /* 0x000e700000000a00 */
[----:B------:R-:W3:Y:S01]  /*0430*/  @!P2 LDC.64 R14, c[0x0][0x388] ;  /* 0x0000e200ff0eab82 */ /* 0x000ee20000000a00 */
[----:B--2---:R-:W-:Y:S01]  /*0440*/  @!P4 FFMA R7, R24, R28, R7 ;  /* 0x0000001c1807c223 */ /* 0x004fe20000000007 */
[----:B0-----:R-:W-:-:S02]  /*0450*/  @!P5 IMAD.WIDE.U32 R28, R11, 0x4, R26 ;  /* 0x000000040b1cd825 */ /* 0x001fc400078e001a */
[----:B------:R-:W2:Y:S04]  /*0460*/  @!P5 LDG.E R26, desc[UR6][R12.64+-0x8] ;  /* 0xfffff8060c1ad981 */ /* 0x000ea8000c1e1900 */
[----:B------:R-:W2:Y:S01]  /*0470*/  @!P5 LDG.E R24, desc[UR6][R28.64] ;  /* 0x000000061c18d981 */ /* 0x000ea2000c1e1900 */
[----:B-1----:R-:W-:-:S03]  /*0480*/  @!P1 IMAD.WIDE.U32 R16, R25, 0x4, R16 ;  /* 0x0000000419109825 */ /* 0x002fc600078e0010 */
[----:B------:R-:W4:Y:S04]  /*0490*/  @!P1 LDG.E R27, desc[UR6][R12.64+-0x4] ;  /* 0xfffffc060c1b9981 */ /* 0x000f28000c1e1900 */
[----:B------:R-:W4:Y:S01]  /*04a0*/  @!P1 LDG.E R16, desc[UR6][R16.64] ;  /* 0x0000000610109981 */ /* 0x000f22000c1e1900 */
[----:B---3--:R-:W-:-:S06]  /*04b0*/  @!P2 IMAD.WIDE.U32 R14, R23, 0x4, R14 ;  /* 0x00000004170ea825 */ /* 0x008fcc00078e000e */
[----:B------:R-:W3:Y:S04]  /*04c0*/  @!P2 LDG.E R15, desc[UR6][R14.64] ;  /* 0x000000060e0fa981 */ /* 0x000ee8000c1e1900 */
[----:B------:R-:W3:Y:S01]  /*04d0*/  @!P2 LDG.E R14, desc[UR6][R12.64] ;  /* 0x000000060c0ea981 */ /* 0x000ee2000c1e1900 */
[----:B--2---:R-:W-:Y:S01]  /*04e0*/  @!P5 FFMA R7, R26, R24, R7 ;  /* 0x000000181a07d223 */ /* 0x004fe20000000007 */
[----:B------:R-:W-:-:S05]  /*04f0*/  VIADD R24, R2, 0x5 ;  /* 0x0000000502187836 */ /* 0x000fca0000000000 */
[----:B------:R-:W-:Y:S02]  /*0500*/  ISETP.GT.AND P5, PT, R24, R3, PT ;  /* 0x000000031800720c */ /* 0x000fe40003fa4270 */
[----:B------:R-:W-:Y:S01]  /*0510*/  IADD3 R26, PT, PT, R2, 0x6, RZ ;  /* 0x00000006021a7810 */ /* 0x000fe20007ffe0ff */
[----:B----4-:R-:W-:-:S03]  /*0520*/  @!P1 FFMA R7, R27, R16, R7 ;  /* 0x000000101b079223 */ /* 0x010fc60000000007 */
[----:B------:R-:W-:Y:S02]  /*0530*/  ISETP.GT.AND P4, PT, R26, R3, PT ;  /* 0x000000031a00720c */ /* 0x000fe40003f84270 */
[----:B------:R-:W-:-:S05]  /*0540*/  IADD3 R24, PT, PT, R2, 0x7, RZ ;  /* 0x0000000702187810 */ /* 0x000fca0007ffe0ff */
[----:B------:R-:W0:Y:S01]  /*0550*/  @!P5 LDC.64 R26, c[0x0][0x388] ;  /* 0x0000e200ff1adb82 */ /* 0x000e220000000a00 */
[----:B------:R-:W-:Y:S02]  /*0560*/  ISETP.GT.AND P3, PT, R24, R3, PT ;  /* 0x000000031800720c */ /* 0x000fe40003f64270 */
[----:B------:R-:W2:Y:S01]  /*0570*/  @!P5 LDG.E R24, desc[UR6][R12.64+0x4] ;  /* 0x000004060c18d981 */ /* 0x000ea2000c1e1900 */
[----:B---3--:R-:W-:-:S03]  /*0580*/  @!P2 FFMA R7, R14, R15, R7 ;  /* 0x0000000f0e07a223 */ /* 0x008fc60000000007 */
[----:B------:R-:W3:Y:S01]  /*0590*/  @!P4 LDG.E R28, desc[UR6][R12.64+0x8] ;  /* 0x000008060c1cc981 */ /* 0x000ee2000c1e1900 */
[----:B------:R-:W1:Y:S06]  /*05a0*/  @!P4 LDC.64 R16, c[0x0][0x388] ;  /* 0x0000e200ff10cb82 */ /* 0x000e6c0000000a00 */
[----:B------:R-:W4:Y:S02]  /*05b0*/  @!P3 LDG.E R29, desc[UR6][R12.64+0xc] ;  /* 0x00000c060c1db981 */ /* 0x000f24000c1e1900 */
[----:B------:R-:W5:Y:S01]  /*05c0*/  @!P3 LDC.64 R14, c[0x0][0x388] ;  /* 0x0000e200ff0ebb82 */ /* 0x000f620000000a00 */
[----:B0-----:R-:W-:-:S06]  /*05d0*/  @!P5 IMAD.WIDE.U32 R26, R22, 0x4, R26 ;  /* 0x00000004161ad825 */ /* 0x001fcc00078e001a */
[----:B------:R-:W2:Y:S01]  /*05e0*/  @!P5 LDG.E R26, desc[UR6][R26.64] ;  /* 0x000000061a1ad981 */ /* 0x000ea2000c1e1900 */
[----:B-1----:R-:W-:-:S06]  /*05f0*/  @!P4 IMAD.WIDE.U32 R16, R21, 0x4, R16 ;  /* 0x000000041510c825 */ /* 0x002fcc00078e0010 */
[----:B------:R-:W3:Y:S01]  /*0600*/  @!P4 LDG.E R16, desc[UR6][R16.64] ;  /* 0x000000061010c981 */ /* 0x000ee2000c1e1900 */
[----:B-----5:R-:W-:-:S06]  /*0610*/  @!P3 IMAD.WIDE.U32 R14, R20, 0x4, R14 ;  /* 0x00000004140eb825 */ /* 0x020fcc00078e000e */
[----:B------:R-:W4:Y:S01]  /*0620*/  @!P3 LDG.E R14, desc[UR6][R14.64] ;  /* 0x000000060e0eb981 */ /* 0x000f22000c1e1900 */
[----:B------:R-:W-:Y:S02]  /*0630*/  VIADD R2, R2, 0x8 ;  /* 0x0000000802027836 */ /* 0x000fe40000000000 */
[----:B------:R-:W-:Y:S02]  /*0640*/  VIADD R18, R18, 0x8 ;  /* 0x0000000812127836 */ /* 0x000fe40000000000 */
[----:B--2---:R-:W-:Y:S01]  /*0650*/  @!P5 FFMA R7, R24, R26, R7 ;  /* 0x0000001a1807d223 */ /* 0x004fe20000000007 */
[----:B------:R-:W-:-:S04]  /*0660*/  IADD3 R24, P1, PT, R12, 0x20, RZ ;  /* 0x000000200c187810 */ /* 0x000fc80007f3e0ff */
[----:B------:R-:W-:Y:S02]  /*0670*/  IADD3.X R27, PT, PT, RZ, R13, RZ, P1, !PT ;  /* 0x0000000dff1b7210 */ /* 0x000fe40000ffe4ff */
[----:B------:R-:W-:Y:S01]  /*0680*/  ISETP.NE.AND P1, PT, R2, R8, PT ;  /* 0x000000080200720c */ /* 0x000fe20003f25270 */
[----:B---3--:R-:W-:Y:S01]  /*0690*/  @!P4 FFMA R7, R28, R16, R7 ;  /* 0x000000101c07c223 */ /* 0x008fe20000000007 */
[----:B------:R-:W-:-:S04]  /*06a0*/  MOV R16, R9 ;  /* 0x0000000900107202 */ /* 0x000fc80000000f00 */
[C---:B------:R-:W-:Y:S01]  /*06b0*/  LEA R19, R16.reuse, R19, 0x3 ;  /* 0x0000001310137211 */ /* 0x040fe200078e18ff */
[C---:B------:R-:W-:Y:S01]  /*06c0*/  IMAD R11, R16.reuse, 0x8, R11 ;  /* 0x00000008100b7824 */ /* 0x040fe200078e020b */
[C---:B------:R-:W-:Y:S01]  /*06d0*/  LEA R10, R16.reuse, R10, 0x3 ;  /* 0x0000000a100a7211 */ /* 0x040fe200078e18ff */
[----:B----4-:R-:W-:Y:S01]  /*06e0*/  @!P3 FFMA R7, R29, R14, R7 ;  /* 0x0000000e1d07b223 */ /* 0x010fe20000000007 */
[C---:B------:R-:W-:Y:S01]  /*06f0*/  LEA R25, R16.reuse, R25, 0x3 ;  /* 0x0000001910197211 */ /* 0x040fe200078e18ff */
[C---:B------:R-:W-:Y:S01]  /*0700*/  IMAD R22, R16.reuse, 0x8, R22 ;  /* 0x0000000810167824 */ /* 0x040fe200078e0216 */
[C---:B------:R-:W-:Y:S02]  /*0710*/  LEA R23, R16.reuse, R23, 0x3 ;  /* 0x0000001710177211 */ /* 0x040fe400078e18ff */
[C---:B------:R-:W-:Y:S02]  /*0720*/  LEA R21, R16.reuse, R21, 0x3 ;  /* 0x0000001510157211 */ /* 0x040fe400078e18ff */
[----:B------:R-:W-:Y:S01]  /*0730*/  LEA R20, R16, R20, 0x3 ;  /* 0x0000001410147211 */ /* 0x000fe200078e18ff */
[----:B------:R-:W-:Y:S06]  /*0740*/  @P1 BRA `(.L_x_3) ;  /* 0xfffffff800dc1947 */ /* 0x000fec000383ffff */
.L_x_2:
[----:B0-----:R-:W-:Y:S05]  /*0750*/  BSYNC.RECONVERGENT B0 ;  /* 0x0000000000007941 */ /* 0x001fea0003800200 */
.L_x_1:
[----:B------:R-:W-:Y:S04]  /*0760*/  BSSY.RECONVERGENT B0, `(.L_x_4) ;  /* 0x0000059000007945 */ /* 0x000fe80003800200 */
[----:B------:R-:W-:Y:S05]  /*0770*/  @!P0 BRA `(.L_x_5) ;  /* 0x00000004005c8947 */ /* 0x000fea0003800000 */
[----:B------:R-:W-:Y:S01]  /*0780*/  ISETP.GE.U32.AND P1, PT, R5, 0x4, PT ;  /* 0x000000040500780c */ /* 0x000fe20003f26070 */
[----:B------:R-:W-:Y:S01]  /*0790*/  BSSY.RECONVERGENT B1, `(.L_x_6) ;  /* 0x000002b000017945 */ /* 0x000fe20003800200 */
[----:B------:R-:W-:-:S11]  /*07a0*/  LOP3.LUT P0, R2, R4, 0x3, RZ, 0xc0, !PT ;  /* 0x0000000304027812 */ /* 0x000fd6000780c0ff */
[----:B------:R-:W-:Y:S05]  /*07b0*/  @!P1 BRA `(.L_x_7) ;  /* 0x0000000000a09947 */ /* 0x000fea0003800000 */
[CC--:B------:R-:W-:Y:S01]  /*07c0*/  ISETP.GE.AND P3, PT, R8.reuse, R3.reuse, PT ;  /* 0x000000030800720c */ /* 0x0c0fe20003f66270 */
[C---:B------:R-:W-:Y:S01]  /*07d0*/  VIADD R24, R8.reuse, 0x2 ;  /* 0x0000000208187836 */ /* 0x040fe20000000000 */
[C---:B------:R-:W-:Y:S01]  /*07e0*/  IADD3 R22, PT, PT, R8.reuse, 0x3, RZ ;  /* 0x0000000308167810 */ /* 0x040fe20007ffe0ff */
[----:B------:R-:W0:Y:S01]  /*07f0*/  LDC.64 R18, c[0x0][0x380] ;  /* 0x0000e000ff127b82 */ /* 0x000e220000000a00 */
[-C--:B------:R-:W-:Y:S01]  /*0800*/  ISETP.GT.AND P4, PT, R8, R3.reuse, PT ;  /* 0x000000030800720c */ /* 0x080fe20003f84270 */
[----:B------:R-:W1:Y:S01]  /*0810*/  LDCU.64 UR8, c[0x0][0x380] ;  /* 0x00007000ff0877ac */ /* 0x000e620008000a00 */
[-C--:B------:R-:W-:Y:S02]  /*0820*/  ISETP.GT.AND P2, PT, R24, R3.reuse, PT ;  /* 0x000000031800720c */ /* 0x080fe40003f44270 */
[----:B------:R-:W-:Y:S02]  /*0830*/  ISETP.GT.AND P1, PT, R22, R3, PT ;  /* 0x000000031600720c */ /* 0x000fe40003f24270 */
[----:B------:R-:W-:Y:S01]  /*0840*/  IADD3 R5, P5, PT, R6, R8, RZ ;  /* 0x0000000806057210 */ /* 0x000fe20007fbe0ff */
[----:B------:R-:W2:Y:S02]  /*0850*/  LDC.64 R20, c[0x0][0x388] ;  /* 0x0000e200ff147b82 */ /* 0x000ea40000000a00 */
[----:B------:R-:W-:Y:S01]  /*0860*/  @!P3 IMAD R4, R8, R16, R16 ;  /* 0x000000100804b224 */ /* 0x000fe200078e0210 */
[----:B------:R-:W-:-:S03]  /*0870*/  IADD3.X R26, PT, PT, RZ, RZ, RZ, P5, !PT ;  /* 0x000000ffff1a7210 */ /* 0x000fc60002ffe4ff */
[----:B------:R-:W-:Y:S01]  /*0880*/  @!P4 IADD3 R17, PT, PT, R6, R8, RZ ;  /* 0x000000080611c210 */ /* 0x000fe20007ffe0ff */
[----:B------:R-:W-:Y:S01]  /*0890*/  @!P4 IMAD R23, R8, R16, R3 ;  /* 0x000000100817c224 */ /* 0x000fe200078e0203 */
[----:B------:R-:W3:Y:S01]  /*08a0*/  @!P3 LDC.64 R14, c[0x0][0x388] ;  /* 0x0000e200ff0ebb82 */ /* 0x000ee20000000a00 */
[----:B------:R-:W-:Y:S01]  /*08b0*/  @!P3 IMAD.IADD R9, R3, 0x1, R4 ;  /* 0x000000010309b824 */ /* 0x000fe200078e0204 */
[----:B-1----:R-:W-:-:S06]  /*08c0*/  LEA R4, P5, R5, UR8, 0x2 ;  /* 0x0000000805047c11 */ /* 0x002fcc000f8a10ff */
[----:B------:R-:W1:Y:S01]  /*08d0*/  @!P2 LDC.64 R12, c[0x0][0x388] ;  /* 0x0000e200ff0cab82 */ /* 0x000e620000000a00 */
[----:B0-----:R-:W-:Y:S01]  /*08e0*/  @!P4 IMAD.WIDE.U32 R18, R17, 0x4, R18 ;  /* 0x000000041112c825 */ /* 0x001fe200078e0012 */
[----:B------:R-:W-:-:S05]  /*08f0*/  LEA.HI.X R5, R5, UR9, R26, 0x2, P5 ;  /* 0x0000000905057c11 */ /* 0x000fca000a8f141a */
[----:B------:R-:W4:Y:S01]  /*0900*/  @!P4 LDG.E R18, desc[UR6][R18.64] ;  /* 0x000000061212c981 */ /* 0x000f22000c1e1900 */
[----:B------:R-:W0:Y:S01]  /*0910*/  @!P1 LDC.64 R10, c[0x0][0x388] ;  /* 0x0000e200ff0a9b82 */ /* 0x000e220000000a00 */
[----:B--2---:R-:W-:Y:S02]  /*0920*/  @!P4 IMAD.WIDE.U32 R20, R23, 0x4, R20 ;  /* 0x000000041714c825 */ /* 0x004fe400078e0014 */
[----:B------:R-:W2:Y:S04]  /*0930*/  @!P1 LDG.E R26, desc[UR6][R4.64+0xc] ;  /* 0x00000c06041a9981 */ /* 0x000ea8000c1e1900 */
[----:B------:R-:W4:Y:S01]  /*0940*/  @!P4 LDG.E R20, desc[UR6][R20.64] ;  /* 0x000000061414c981 */ /* 0x000f22000c1e1900 */
[----:B---3--:R-:W-:-:S04]  /*0950*/  @!P3 IMAD.WIDE.U32 R14, R9, 0x4, R14 ;  /* 0x00000004090eb825 */ /* 0x008fc800078e000e */
[-C--:B------:R-:W-:Y:S02]  /*0960*/  @!P2 IMAD R9, R24, R16.reuse, R3 ;  /* 0x000000101809a224 */ /* 0x080fe400078e0203 */
[----:B------:R-:W3:Y:S02]  /*0970*/  @!P3 LDG.E R14, desc[UR6][R14.64] ;  /* 0x000000060e0eb981 */ /* 0x000ee4000c1e1900 */
[----:B-1----:R-:W-:Y:S02]  /*0980*/  @!P2 IMAD.WIDE.U32 R12, R9, 0x4, R12 ;  /* 0x00000004090ca825 */ /* 0x002fe400078e000c */
[----:B------:R-:W5:Y:S02]  /*0990*/  @!P2 LDG.E R24, desc[UR6][R4.64+0x8] ;  /* 0x000008060418a981 */ /* 0x000f64000c1e1900 */
[----:B------:R-:W-:Y:S02]  /*09a0*/  @!P1 IMAD R9, R22, R16, R3 ;  /* 0x0000001016099224 */ /* 0x000fe400078e0203 */
[----:B------:R-:W3:Y:S02]  /*09b0*/  @!P3 LDG.E R22, desc[UR6][R4.64+0x4] ;  /* 0x000004060416b981 */ /* 0x000ee4000c1e1900 */
[----:B0-----:R-:W-:-:S02]  /*09c0*/  @!P1 IMAD.WIDE.U32 R10, R9, 0x4, R10 ;  /* 0x00000004090a9825 */ /* 0x001fc400078e000a */
[----:B------:R-:W5:Y:S04]  /*09d0*/  @!P2 LDG.E R12, desc[UR6][R12.64] ;  /* 0x000000060c0ca981 */ /* 0x000f68000c1e1900 */
[----:B------:R-:W2:Y:S01]  /*09e0*/  @!P1 LDG.E R10, desc[UR6][R10.64] ;  /* 0x000000060a0a9981 */ /* 0x000ea2000c1e1900 */
[----:B------:R-:W-:Y:S01]  /*09f0*/  IADD3 R8, PT, PT, R8, 0x4, RZ ;  /* 0x0000000408087810 */ /* 0x000fe20007ffe0ff */
[----:B----4-:R-:W-:-:S04]  /*0a00*/  @!P4 FFMA R7, R18, R20, R7 ;  /* 0x000000141207c223 */ /* 0x010fc80000000007 */
[----:B---3--:R-:W-:-:S04]  /*0a10*/  @!P3 FFMA R7, R22, R14, R7 ;  /* 0x0000000e1607b223 */ /* 0x008fc80000000007 */
[----:B-----5:R-:W-:-:S04]  /*0a20*/  @!P2 FFMA R7, R24, R12, R7 ;  /* 0x0000000c1807a223 */ /* 0x020fc80000000007 */
[----:B--2---:R-:W-:-:S07]  /*0a30*/  @!P1 FFMA R7, R26, R10, R7 ;  /* 0x0000000a1a079223 */ /* 0x004fce0000000007 */
.L_x_7:
[----:B------:R-:W-:Y:S05]  /*0a40*/  BSYNC.RECONVERGENT B1 ;  /* 0x0000000000017941 */ /* 0x000fea0003800200 */
.L_x_6:
[----:B------:R-:W-:Y:S05]  /*0a50*/  @!P0 BRA `(.L_x_5) ;  /* 0x0000000000a48947 */ /* 0x000fea0003800000 */
[----:B------:R-:W-:Y:S01]  /*0a60*/  ISETP.NE.AND P0, PT, R2, 0x1, PT ;  /* 0x000000010200780c */ /* 0x000fe20003f05270 */
[----:B------:R-:W-:Y:S01]  /*0a70*/  BSSY.RECONVERGENT B1, `(.L_x_8) ;  /* 0x000001b000017945 */ /* 0x000fe20003800200 */
[----:B------:R-:W-:-:S11]  /*0a80*/  LOP3.LUT R0, R0, 0x1, RZ, 0xc0, !PT ;  /* 0x0000000100007812 */ /* 0x000fd600078ec0ff */
[----:B------:R-:W-:Y:S05]  /*0a90*/  @!P0 BRA `(.L_x_9) ;  /* 0x0000000000608947 */ /* 0x000fea0003800000 */
[CC--:B------:R-:W-:Y:S01]  /*0aa0*/  ISETP.GE.AND P1, PT, R8.reuse, R3.reuse, PT ;  /* 0x000000030800720c */ /* 0x0c0fe20003f26270 */
[----:B------:R-:W0:Y:S01]  /*0ab0*/  LDC.64 R14, c[0x0][0x380] ;  /* 0x0000e000ff0e7b82 */ /* 0x000e220000000a00 */
[----:B------:R-:W-:-:S07]  /*0ac0*/  ISETP.GT.AND P0, PT, R8, R3, PT ;  /* 0x000000030800720c */ /* 0x000fce0003f04270 */
[----:B------:R-:W1:Y:S04]  /*0ad0*/  LDC.64 R12, c[0x0][0x388] ;  /* 0x0000e200ff0c7b82 */ /* 0x000e680000000a00 */
[----:B------:R-:W-:Y:S01]  /*0ae0*/  @!P1 IMAD R18, R8, R16, R16 ;  /* 0x0000001008129224 */ /* 0x000fe200078e0210 */
[C---:B------:R-:W-:Y:S01]  /*0af0*/  @!P1 IADD3 R2, P2, PT, R6.reuse, R8, RZ ;  /* 0x0000000806029210 */ /* 0x040fe20007f5e0ff */
[----:B------:R-:W-:Y:S02]  /*0b00*/  @!P0 IMAD.IADD R9, R6, 0x1, R8 ;  /* 0x0000000106098824 */ /* 0x000fe400078e0208 */
[----:B------:R-:W2:Y:S01]  /*0b10*/  @!P1 LDC.64 R10, c[0x0][0x380] ;  /* 0x0000e000ff0a9b82 */ /* 0x000ea20000000a00 */
[----:B------:R-:W-:Y:S02]  /*0b20*/  @!P1 IADD3 R19, PT, PT, R3, R18, RZ ;  /* 0x0000001203139210 */ /* 0x000fe40007ffe0ff */
[----:B------:R-:W-:-:S05]  /*0b30*/  @!P1 IADD3.X R17, PT, PT, RZ, RZ, RZ, P2, !PT ;  /* 0x000000ffff119210 */ /* 0x000fca00017fe4ff */
[----:B------:R-:W3:Y:S01]  /*0b40*/  @!P1 LDC.64 R4, c[0x0][0x388] ;  /* 0x0000e200ff049b82 */ /* 0x000ee20000000a00 */
[----:B0-----:R-:W-:-:S04]  /*0b50*/  @!P0 IMAD.WIDE.U32 R14, R9, 0x4, R14 ;  /* 0x00000004090e8825 */ /* 0x001fc800078e000e */
[----:B------:R-:W-:Y:S02]  /*0b60*/  @!P0 IMAD R9, R8, R16, R3 ;  /* 0x0000001008098224 */ /* 0x000fe400078e0203 */
[----:B------:R-:W4:Y:S02]  /*0b70*/  @!P0 LDG.E R14, desc[UR6][R14.64] ;  /* 0x000000060e0e8981 */ /* 0x000f24000c1e1900 */
[----:B-1----:R-:W-:-:S06]  /*0b80*/  @!P0 IMAD.WIDE.U32 R12, R9, 0x4, R12 ;  /* 0x00000004090c8825 */ /* 0x002fcc00078e000c */
[----:B------:R-:W4:Y:S01]  /*0b90*/  @!P0 LDG.E R12, desc[UR6][R12.64] ;  /* 0x000000060c0c8981 */ /* 0x000f22000c1e1900 */
[----:B--2---:R-:W-:-:S04]  /*0ba0*/  @!P1 LEA R10, P2, R2, R10, 0x2 ;  /* 0x0000000a020a9211 */ /* 0x004fc800078410ff */
[----:B------:R-:W-:Y:S01]  /*0bb0*/  @!P1 LEA.HI.X R11, R2, R11, R17, 0x2, P2 ;  /* 0x0000000b020b9211 */ /* 0x000fe200010f1411 */
[----:B---3--:R-:W-:-:S04]  /*0bc0*/  @!P1 IMAD.WIDE.U32 R4, R19, 0x4, R4 ;  /* 0x0000000413049825 */ /* 0x008fc800078e0004 */
[----:B------:R-:W2:Y:S04]  /*0bd0*/  @!P1 LDG.E R10, desc[UR6][R10.64+0x4] ;  /* 0x000004060a0a9981 */ /* 0x000ea8000c1e1900 */
[----:B------:R-:W2:Y:S01]  /*0be0*/  @!P1 LDG.E R4, desc[UR6][R4.64] ;  /* 0x0000000604049981 */ /* 0x000ea2000c1e1900 */
[----:B------:R-:W-:Y:S02]  /*0bf0*/  VIADD R8, R8, 0x2 ;  /* 0x0000000208087836 */ /* 0x000fe40000000000 */
[----:B----4-:R-:W-:-:S04]  /*0c00*/  @!P0 FFMA R7, R14, R12, R7 ;  /* 0x0000000c0e078223 */ /* 0x010fc80000000007 */
[----:B--2---:R-:W-:-:S07]  /*0c10*/  @!P1 FFMA R7, R4, R10, R7 ;  /* 0x0000000a04079223 */ /* 0x004fce0000000007 */
.L_x_9:
[----:B------:R-:W-:Y:S05]  /*0c20*/  BSYNC.RECONVERGENT B1 ;  /* 0x0000000000017941 */ /* 0x000fea0003800200 */
.L_x_8:
[----:B------:R-:W-:-:S04]  /*0c30*/  ISETP.GT.AND P0, PT, R8, R3, PT ;  /* 0x000000030800720c */ /* 0x000fc80003f04270 */
[----:B------:R-:W-:-:S13]  /*0c40*/  ISETP.EQ.U32.OR P0, PT, R0, 0x1, P0 ;  /* 0x000000010000780c */ /* 0x000fda0000702470 */
[----:B------:R-:W-:Y:S05]  /*0c50*/  @P0 BRA `(.L_x_5) ;  /* 0x0000000000240947 */ /* 0x000fea0003800000 */
[----:B------:R-:W0:Y:S01]  /*0c60*/  LDC.64 R4, c[0x0][0x380] ;  /* 0x0000e000ff047b82 */ /* 0x000e220000000a00 */
[----:B------:R-:W-:Y:S01]  /*0c70*/  IADD3 R9, PT, PT, R6, R8, RZ ;  /* 0x0000000806097210 */ /* 0x000fe20007ffe0ff */
[----:B------:R-:W-:-:S06]  /*0c80*/  IMAD R13, R8, R16, R3 ;  /* 0x00000010080d7224 */ /* 0x000fcc00078e0203 */
[----:B------:R-:W1:Y:S01]  /*0c90*/  LDC.64 R10, c[0x0][0x388] ;  /* 0x0000e200ff0a7b82 */ /* 0x000e620000000a00 */
[----:B0-----:R-:W-:-:S06]  /*0ca0*/  IMAD.WIDE.U32 R4, R9, 0x4, R4 ;  /* 0x0000000409047825 */ /* 0x001fcc00078e0004 */
[----:B------:R-:W2:Y:S01]  /*0cb0*/  LDG.E R4, desc[UR6][R4.64] ;  /* 0x0000000604047981 */ /* 0x000ea2000c1e1900 */
[----:B-1----:R-:W-:-:S06]  /*0cc0*/  IMAD.WIDE.U32 R8, R13, 0x4, R10 ;  /* 0x000000040d087825 */ /* 0x002fcc00078e000a */
[----:B------:R-:W2:Y:S02]  /*0cd0*/  LDG.E R8, desc[UR6][R8.64] ;  /* 0x0000000608087981 */ /* 0x000ea4000c1e1900 */
[----:B--2---:R-:W-:-:S07]  /*0ce0*/  FFMA R7, R4, R8, R7 ;  /* 0x0000000804077223 */ /* 0x004fce0000000007 */
.L_x_5:
[----:B------:R-:W-:Y:S05]  /*0cf0*/  BSYNC.RECONVERGENT B0 ;  /* 0x0000000000007941 */ /* 0x000fea0003800200 */
.L_x_4:
[----:B------:R-:W0:Y:S01]  /*0d00*/  LDC.64 R4, c[0x0][0x390] ;  /* 0x0000e400ff047b82 */ /* 0x000e220000000a00 */
[----:B------:R-:W-:-:S05]  /*0d10*/  IADD3 R3, PT, PT, R3, R6, RZ ;  /* 0x0000000603037210 */ /* 0x000fca0007ffe0ff */
[----:B0-----:R-:W-:-:S05]  /*0d20*/  IMAD.WIDE R2, R3, 0x4, R4 ;  /* 0x0000000403027825 */ /* 0x001fca00078e0204 */
[----:B------:R-:W-:Y:S01]  /*0d30*/  STG.E desc[UR6][R2.64], R7 ;  /* 0x0000000702007986 */ /* 0x000fe2000c101906 */
[----:B------:R-:W-:Y:S05]  /*0d40*/  EXIT ;  /* 0x000000000000794d */ /* 0x000fea0003800000 */
.L_x_0:
[----:B------:R-:W1:Y:S01]  /*0d50*/  LDC.64 R4, c[0x0][0x390] ;  /* 0x0000e400ff047b82 */ /* 0x000e620000000a00 */
[----:B------:R-:W-:-:S04]  /*0d60*/  IMAD R3, R0, R16, R3 ;  /* 0x0000001000037224 */ /* 0x000fc800078e0203 */
[----:B-1----:R-:W-:-:S05]  /*0d70*/  IMAD.WIDE.U32 R2, R3, 0x4, R4 ;  /* 0x0000000403027825 */ /* 0x002fca00078e0004 */
[----:B0-----:R-:W-:Y:S01]  /*0d80*/  STG.E desc[UR6][R2.64], RZ ;  /* 0x000000ff02007986 */ /* 0x001fe2000c101906 */
[----:B------:R-:W-:Y:S05]  /*0d90*/  EXIT ;  /* 0x000000000000794d */ /* 0x000fea0003800000 */
.L_x_10:
[----:B------:R-:W-:-:S00]  /*0da0*/  BRA `(.L_x_10) ;  /* 0xfffffffc00fc7947 */ /* 0x000fc0000383ffff */
[----:B------:R-:W-:-:S00]  /*0db0*/  NOP ;  /* 0x0000000000007918 */ /* 0x000fc00000000000 */
        /* <DEDUP_REMOVED lines=12> */
.L_x_11:


//--------------------- .nv.shared.reserved.0     --------------------------
	.section	.nv.shared.reserved.0,"aw",@nobits
	.weak		__nv_reservedSMEM_offset_0_alias
	.size		__nv_reservedSMEM_offset_0_alias, 0, 64
	.other		__nv_reservedSMEM_offset_0_alias,@"STO_CUDA_RESERVED_SHARED STV_DEFAULT"
__nv_reservedSMEM_offset_0_alias:
	.zero		0
	.zero		64


//--------------------- .nv.constant0._Z21LowerTriangularMatMulPKfS0_Pfi --------------------------
	.section	.nv.constant0._Z21LowerTriangularMatMulPKfS0_Pfi,"a",@progbits
	.sectionflags	@""
	.align	4
.nv.constant0._Z21LowerTriangularMatMulPKfS0_Pfi:
	.zero		924


//--------------------- SYMBOLS --------------------------

	.type		.nv.reservedSmem.offset0,@object
	.size		.nv.reservedSmem.offset0,0x4
